	.headerflags	@"EF_CUDA_TEXMODE_UNIFIED EF_CUDA_64BIT_ADDRESS EF_CUDA_ACCELERATORS EF_CUDA_SM90 EF_CUDA_VIRTUAL_SM(EF_CUDA_SM90)"
	.elftype	@"ET_EXEC"


//--------------------- .nv.info                  --------------------------
	.section	.nv.info,"",@"SHT_CUDA_INFO"
	.align	4


	//----- nvinfo : EIATTR_REGCOUNT
	.align		4
        /*0000*/ 	.byte	0x04, 0x2f
        /*0002*/ 	.short	(.L_1 - .L_0)
	.align		4
.L_0:
        /*0004*/ 	.word	index@(triton_red_fused_mean_std_7)
        /*0008*/ 	.word	0x00000020


	//----- nvinfo : EIATTR_MIN_STACK_SIZE
	.align		4
.L_1:
        /*000c*/ 	.byte	0x04, 0x12
        /*000e*/ 	.short	(.L_3 - .L_2)
	.align		4
.L_2:
        /*0010*/ 	.word	index@(triton_red_fused_mean_std_7)
        /*0014*/ 	.word	0x00000000


	//----- nvinfo : EIATTR_FRAME_SIZE
	.align		4
.L_3:
        /*0018*/ 	.byte	0x04, 0x11
        /*001a*/ 	.short	(.L_5 - .L_4)
	.align		4
.L_4:
        /*001c*/ 	.word	index@(triton_red_fused_mean_std_7)
        /*0020*/ 	.word	0x00000000


	//----- nvinfo : EIATTR_MIN_STACK_SIZE
	.align		4
.L_5:
        /*0024*/ 	.byte	0x04, 0x12
        /*0026*/ 	.short	(.L_7 - .L_6)
	.align		4
.L_6:
        /*0028*/ 	.word	index@(triton_red_fused_mean_std_7)
        /*002c*/ 	.word	0x00000000
.L_7:


//--------------------- .nv.info.triton_red_fused_mean_std_7 --------------------------
	.section	.nv.info.triton_red_fused_mean_std_7,"",@"SHT_CUDA_INFO"
	.sectionflags	@""
	.align	4


	//----- nvinfo : EIATTR_CUDA_API_VERSION
	.align		4
        /*0000*/ 	.byte	0x04, 0x37
        /*0002*/ 	.short	(.L_9 - .L_8)
.L_8:
        /*0004*/ 	.word	0x0000007c


	//----- nvinfo : EIATTR_KPARAM_INFO
	.align		4
.L_9:
        /*0008*/ 	.byte	0x04, 0x17
        /*000a*/ 	.short	(.L_11 - .L_10)
.L_10:
        /*000c*/ 	.word	0x00000000
        /*0010*/ 	.short	0x0006
        /*0012*/ 	.short	0x002c
        /*0014*/ 	.byte	0x00, 0xf0, 0x11, 0x00


	//----- nvinfo : EIATTR_KPARAM_INFO
	.align		4
.L_11:
        /*0018*/ 	.byte	0x04, 0x17
        /*001a*/ 	.short	(.L_13 - .L_12)
.L_12:
        /*001c*/ 	.word	0x00000000
        /*0020*/ 	.short	0x0005
        /*0022*/ 	.short	0x0028
        /*0024*/ 	.byte	0x00, 0xf0, 0x11, 0x00


	//----- nvinfo : EIATTR_KPARAM_INFO
	.align		4
.L_13:
        /*0028*/ 	.byte	0x04, 0x17
        /*002a*/ 	.short	(.L_15 - .L_14)
.L_14:
        /*002c*/ 	.word	0x00000000
        /*0030*/ 	.short	0x0004
        /*0032*/ 	.short	0x0020
        /*0034*/ 	.byte	0x00, 0xf4, 0x21, 0x00


	//----- nvinfo : EIATTR_KPARAM_INFO
	.align		4
.L_15:
        /*0038*/ 	.byte	0x04, 0x17
        /*003a*/ 	.short	(.L_17 - .L_16)
.L_16:
        /*003c*/ 	.word	0x00000000
        /*0040*/ 	.short	0x0003
        /*0042*/ 	.short	0x0018
        /*0044*/ 	.byte	0x00, 0xf4, 0x21, 0x00


	//----- nvinfo : EIATTR_KPARAM_INFO
	.align		4
.L_17:
        /*0048*/ 	.byte	0x04, 0x17
        /*004a*/ 	.short	(.L_19 - .L_18)
.L_18:
        /*004c*/ 	.word	0x00000000
        /*0050*/ 	.short	0x0002
        /*0052*/ 	.short	0x0010
        /*0054*/ 	.byte	0x00, 0xf4, 0x21, 0x00


	//----- nvinfo : EIATTR_KPARAM_INFO
	.align		4
.L_19:
        /*0058*/ 	.byte	0x04, 0x17
        /*005a*/ 	.short	(.L_21 - .L_20)
.L_20:
        /*005c*/ 	.word	0x00000000
        /*0060*/ 	.short	0x0001
        /*0062*/ 	.short	0x0008
        /*0064*/ 	.byte	0x00, 0xf4, 0x21, 0x00


	//----- nvinfo : EIATTR_KPARAM_INFO
	.align		4
.L_21:
        /*0068*/ 	.byte	0x04, 0x17
        /*006a*/ 	.short	(.L_23 - .L_22)
.L_22:
        /*006c*/ 	.word	0x00000000
        /*0070*/ 	.short	0x0000
        /*0072*/ 	.short	0x0000
        /*0074*/ 	.byte	0x00, 0xf4, 0x21, 0x00


	//----- nvinfo : EIATTR_SPARSE_MMA_MASK
	.align		4
.L_23:
        /*0078*/ 	.byte	0x03, 0x50
        /*007a*/ 	.short	0x0000


	//----- nvinfo : EIATTR_MAXREG_COUNT
	.align		4
        /*007c*/ 	.byte	0x03, 0x1b
        /*007e*/ 	.short	0x0080


	//----- nvinfo : EIATTR_COOP_GROUP_MASK_REGIDS
	.align		4
        /*0080*/ 	.byte	0x04, 0x29
        /*0082*/ 	.short	(.L_25 - .L_24)


	//   ....[0]....
.L_24:
        /*0084*/ 	.word	0xffffffff


	//   ....[1]....
        /*0088*/ 	.word	0xffffffff


	//   ....[2]....
        /*008c*/ 	.word	0xffffffff


	//   ....[3]....
        /*0090*/ 	.word	0xffffffff


	//   ....[4]....
        /*0094*/ 	.word	0xffffffff


	//   ....[5]....
        /*0098*/ 	.word	0xffffffff


	//   ....[6]....
        /*009c*/ 	.word	0xffffffff


	//   ....[7]....
        /*00a0*/ 	.word	0xffffffff


	//   ....[8]....
        /*00a4*/ 	.word	0xffffffff


	//   ....[9]....
        /*00a8*/ 	.word	0xffffffff


	//   ....[10]....
        /*00ac*/ 	.word	0xffffffff


	//   ....[11]....
        /*00b0*/ 	.word	0xffffffff


	//   ....[12]....
        /*00b4*/ 	.word	0xffffffff


	//   ....[13]....
        /*00b8*/ 	.word	0xffffffff


	//   ....[14]....
        /*00bc*/ 	.word	0xffffffff


	//   ....[15]....
        /*00c0*/ 	.word	0xffffffff


	//   ....[16]....
        /*00c4*/ 	.word	0xffffffff


	//   ....[17]....
        /*00c8*/ 	.word	0xffffffff


	//   ....[18]....
        /*00cc*/ 	.word	0xffffffff


	//   ....[19]....
        /*00d0*/ 	.word	0xffffffff


	//   ....[20]....
        /*00d4*/ 	.word	0xffffffff


	//   ....[21]....
        /*00d8*/ 	.word	0xffffffff


	//   ....[22]....
        /*00dc*/ 	.word	0xffffffff


	//   ....[23]....
        /*00e0*/ 	.word	0xffffffff


	//   ....[24]....
        /*00e4*/ 	.word	0xffffffff


	//   ....[25]....
        /*00e8*/ 	.word	0xffffffff


	//   ....[26]....
        /*00ec*/ 	.word	0xffffffff


	//   ....[27]....
        /*00f0*/ 	.word	0xffffffff


	//   ....[28]....
        /*00f4*/ 	.word	0xffffffff


	//   ....[29]....
        /*00f8*/ 	.word	0xffffffff


	//   ....[30]....
        /*00fc*/ 	.word	0xffffffff


	//----- nvinfo : EIATTR_COOP_GROUP_INSTR_OFFSETS
	.align		4
.L_25:
        /*0100*/ 	.byte	0x04, 0x28
        /*0102*/ 	.short	(.L_27 - .L_26)


	//   ....[0]....
.L_26:
        /*0104*/ 	.word	0x000007c0


	//   ....[1]....
        /*0108*/ 	.word	0x000008b0


	//   ....[2]....
        /*010c*/ 	.word	0x00000920


	//   ....[3]....
        /*0110*/ 	.word	0x00000ac0


	//   ....[4]....
        /*0114*/ 	.word	0x00000b00


	//   ....[5]....
        /*0118*/ 	.word	0x00000b50


	//   ....[6]....
        /*011c*/ 	.word	0x00000bb0


	//   ....[7]....
        /*0120*/ 	.word	0x00000d30


	//   ....[8]....
        /*0124*/ 	.word	0x00000d60


	//   ....[9]....
        /*0128*/ 	.word	0x00000e70


	//   ....[10]....
        /*012c*/ 	.word	0x00000ec0


	//   ....[11]....
        /*0130*/ 	.word	0x00000ef0


	//   ....[12]....
        /*0134*/ 	.word	0x00000fa0


	//   ....[13]....
        /*0138*/ 	.word	0x00000ff0


	//   ....[14]....
        /*013c*/ 	.word	0x00001010


	//   ....[15]....
        /*0140*/ 	.word	0x000010d0


	//   ....[16]....
        /*0144*/ 	.word	0x00001140


	//   ....[17]....
        /*0148*/ 	.word	0x000011c0


	//   ....[18]....
        /*014c*/ 	.word	0x000011d0


	//   ....[19]....
        /*0150*/ 	.word	0x00001320


	//   ....[20]....
        /*0154*/ 	.word	0x00001330


	//   ....[21]....
        /*0158*/ 	.word	0x00001370


	//   ....[22]....
        /*015c*/ 	.word	0x000013b0


	//   ....[23]....
        /*0160*/ 	.word	0x00001440


	//   ....[24]....
        /*0164*/ 	.word	0x000014e0


	//   ....[25]....
        /*0168*/ 	.word	0x00001530


	//   ....[26]....
        /*016c*/ 	.word	0x00001610


	//   ....[27]....
        /*0170*/ 	.word	0x00001640


	//   ....[28]....
        /*0174*/ 	.word	0x00001680


	//   ....[29]....
        /*0178*/ 	.word	0x00001790


	//   ....[30]....
        /*017c*/ 	.word	0x000017c0


	//----- nvinfo : EIATTR_EXIT_INSTR_OFFSETS
	.align		4
.L_27:
        /*0180*/ 	.byte	0x04, 0x1c
        /*0182*/ 	.short	(.L_29 - .L_28)


	//   ....[0]....
.L_28:
        /*0184*/ 	.word	0x00001970


	//   ....[1]....
        /*0188*/ 	.word	0x000019c0


	//----- nvinfo : EIATTR_REQNTID
	.align		4
.L_29:
        /*018c*/ 	.byte	0x04, 0x10
        /*018e*/ 	.short	(.L_31 - .L_30)
.L_30:
        /*0190*/ 	.word	0x00000200
        /*0194*/ 	.word	0x00000001
        /*0198*/ 	.word	0x00000001


	//----- nvinfo : EIATTR_CBANK_PARAM_SIZE
	.align		4
.L_31:
        /*019c*/ 	.byte	0x03, 0x19
        /*019e*/ 	.short	0x0030


	//----- nvinfo : EIATTR_PARAM_CBANK
	.align		4
        /*01a0*/ 	.byte	0x04, 0x0a
        /*01a2*/ 	.short	(.L_33 - .L_32)
	.align		4
.L_32:
        /*01a4*/ 	.word	index@(.nv.constant0.triton_red_fused_mean_std_7)
        /*01a8*/ 	.short	0x0210
        /*01aa*/ 	.short	0x0030


	//----- nvinfo : EIATTR_SW_WAR
	.align		4
.L_33:
        /*01ac*/ 	.byte	0x04, 0x36
        /*01ae*/ 	.short	(.L_35 - .L_34)
.L_34:
        /*01b0*/ 	.word	0x00000008
.L_35:


//--------------------- .nv.callgraph             --------------------------
	.section	.nv.callgraph,"",@"SHT_CUDA_CALLGRAPH"
	.align	4
	.sectionentsize	8
	.align		4
        /*0000*/ 	.word	0x00000000
	.align		4
        /*0004*/ 	.word	0xffffffff
	.align		4
        /*0008*/ 	.word	0x00000000
	.align		4
        /*000c*/ 	.word	0xfffffffe
	.align		4
        /*0010*/ 	.word	0x00000000
	.align		4
        /*0014*/ 	.word	0xfffffffd
	.align		4
        /*0018*/ 	.word	0x00000000
	.align		4
        /*001c*/ 	.word	0xfffffffc


//--------------------- .text.triton_red_fused_mean_std_7 --------------------------
	.section	.text.triton_red_fused_mean_std_7,"ax",@progbits
	.sectionflags	@"SHF_BARRIERS=1"
	.align	128
        .global         triton_red_fused_mean_std_7
        .type           triton_red_fused_mean_std_7,@function
        .size           triton_red_fused_mean_std_7,(.L_x_1 - triton_red_fused_mean_std_7)
        .other          triton_red_fused_mean_std_7,@"STO_CUDA_ENTRY STV_DEFAULT"
triton_red_fused_mean_std_7:
.text.triton_red_fused_mean_std_7:
[----:B------:R-:W0:Y:S01]  /*0000*/  LDC R1, c[0x0][0x28] ;  /* 0x00000a00ff017b82 */ /* 0x000e220000000800 */
[----:B------:R-:W1:Y:S07]  /*0010*/  S2R R22, SR_TID.X ;  /* 0x0000000000167919 */ /* 0x000e6e0000002100 */
[----:B------:R-:W2:Y:S01]  /*0020*/  LDC.64 R12, c[0x0][0x210] ;  /* 0x00008400ff0c7b82 */ /* 0x000ea20000000a00 */
[----:B------:R-:W-:Y:S01]  /*0030*/  CS2R R6, SRZ ;  /* 0x0000000000067805 */ /* 0x000fe2000001ff00 */
[----:B------:R-:W-:Y:S01]  /*0040*/  ULDC.64 UR6, c[0x0][0x208] ;  /* 0x0000820000067ab9 */ /* 0x000fe20000000a00 */
[----:B------:R-:W3:Y:S01]  /*0050*/  S2R R2, SR_CTAID.X ;  /* 0x0000000000027919 */ /* 0x000ee20000002500 */
[----:B------:R-:W-:-:S02]  /*0060*/  CS2R R8, SRZ ;  /* 0x0000000000087805 */ /* 0x000fc4000001ff00 */
[----:B------:R-:W-:Y:S02]  /*0070*/  CS2R R10, SRZ ;  /* 0x00000000000a7805 */ /* 0x000fe4000001ff00 */
[----:B-1----:R-:W-:-:S04]  /*0080*/  SHF.L.U32 R0, R22, 0x2, RZ ;  /* 0x0000000216007819 */ /* 0x002fc800000006ff */
[----:B------:R-:W-:Y:S02]  /*0090*/  LOP3.LUT R5, R0, 0x7fc, RZ, 0xc0, !PT ;  /* 0x000007fc00057812 */ /* 0x000fe400078ec0ff */
[----:B---3--:R-:W-:-:S03]  /*00a0*/  ISETP.GE.AND P0, PT, R2, 0x8, PT ;  /* 0x000000080200780c */ /* 0x008fc60003f06270 */
[----:B------:R-:W-:Y:S01]  /*00b0*/  IMAD R15, R2, 0x1800, R5 ;  /* 0x00001800020f7824 */ /* 0x000fe200078e0205 */
[----:B------:R-:W-:-:S03]  /*00c0*/  CS2R R4, SRZ ;  /* 0x0000000000047805 */ /* 0x000fc6000001ff00 */
[----:B--2---:R-:W-:Y:S01]  /*00d0*/  IMAD.WIDE R20, R15, 0x4, R12 ;  /* 0x000000040f147825 */ /* 0x004fe200078e020c */
[----:B------:R-:W-:-:S05]  /*00e0*/  IADD3 R25, R15, 0x800, RZ ;  /* 0x000008000f197810 */ /* 0x000fca0007ffe0ff */
[----:B------:R-:W-:Y:S01]  /*00f0*/  IMAD.WIDE R24, R25, 0x4, R12 ;  /* 0x0000000419187825 */ /* 0x000fe200078e020c */
[----:B------:R1:W2:Y:S01]  /*0100*/  @!P0 LDG.E.EF.128 R4, desc[UR6][R20.64] ;  /* 0x0000000614048981 */ /* 0x0002a2000c0e1d00 */
[----:B------:R-:W-:-:S03]  /*0110*/  IADD3 R27, R15, 0x1000, RZ ;  /* 0x000010000f1b7810 */ /* 0x000fc60007ffe0ff */
[----:B------:R-:W3:Y:S01]  /*0120*/  @!P0 LDG.E.EF.128 R8, desc[UR6][R24.64] ;  /* 0x0000000618088981 */ /* 0x000ee2000c0e1d00 */
[----:B------:R-:W-:Y:S01]  /*0130*/  CS2R R14, SRZ ;  /* 0x00000000000e7805 */ /* 0x000fe2000001ff00 */
[----:B------:R-:W-:Y:S01]  /*0140*/  IMAD.WIDE R26, R27, 0x4, R12 ;  /* 0x000000041b1a7825 */ /* 0x000fe200078e020c */
[----:B------:R-:W-:-:S06]  /*0150*/  CS2R R12, SRZ ;  /* 0x00000000000c7805 */ /* 0x000fcc000001ff00 */
[----:B------:R-:W4:Y:S01]  /*0160*/  @!P0 LDG.E.EF.128 R12, desc[UR6][R26.64] ;  /* 0x000000061a0c8981 */ /* 0x000f22000c0e1d00 */
[----:B------:R-:W-:Y:S01]  /*0170*/  HFMA2.MMA R23, -RZ, RZ, 2, 0 ;  /* 0x40000000ff177435 */ /* 0x000fe200000001ff */
[----:B------:R-:W5:Y:S01]  /*0180*/  S2UR UR5, SR_CgaCtaId ;  /* 0x00000000000579c3 */ /* 0x000f620000008800 */
[----:B------:R-:W-:-:S08]  /*0190*/  UMOV UR4, 0x400 ;  /* 0x0000040000047882 */ /* 0x000fd00000000000 */
[----:B------:R-:W-:-:S04]  /*01a0*/  FSEL R23, R23, 1, !P0 ;  /* 0x3f80000017177808 */ /* 0x000fc80004000000 */
[----:B------:R-:W2:Y:S01]  /*01b0*/  MUFU.RCP R19, R23 ;  /* 0x0000001700137308 */ /* 0x000ea20000001000 */
[----:B-1----:R-:W-:Y:S01]  /*01c0*/  FADD R20, R23, 1 ;  /* 0x3f80000017147421 */ /* 0x002fe20000000000 */
[----:B-----5:R-:W-:Y:S01]  /*01d0*/  UPRMT UR4, UR5, 0x654, UR4 ;  /* 0x0000065405047896 */ /* 0x020fe20008000004 */
[----:B--2---:R-:W-:-:S03]  /*01e0*/  SEL R21, R6, RZ, !P0 ;  /* 0x000000ff06157207 */ /* 0x004fc60004000000 */
[----:B------:R-:W-:Y:S02]  /*01f0*/  FSEL R6, R20, 1, !P0 ;  /* 0x3f80000014067808 */ /* 0x000fe40004000000 */
[----:B---3--:R-:W-:Y:S02]  /*0200*/  SEL R10, R10, RZ, !P0 ;  /* 0x000000ff0a0a7207 */ /* 0x008fe40004000000 */
[----:B------:R-:W-:Y:S02]  /*0210*/  FSEL R25, R21, RZ, !P0 ;  /* 0x000000ff15197208 */ /* 0x000fe40004000000 */
[----:B------:R-:W1:Y:S01]  /*0220*/  MUFU.RCP R6, R6 ;  /* 0x0000000600067308 */ /* 0x000e620000001000 */
[----:B------:R-:W-:Y:S02]  /*0230*/  SEL R24, R5, RZ, !P0 ;  /* 0x000000ff05187207 */ /* 0x000fe40004000000 */
[----:B------:R-:W-:Y:S01]  /*0240*/  FADD R0, -R25, R10 ;  /* 0x0000000a19007221 */ /* 0x000fe20000000100 */
[----:B------:R-:W-:-:S02]  /*0250*/  SEL R4, R4, RZ, !P0 ;  /* 0x000000ff04047207 */ /* 0x000fc40004000000 */
[----:B----4-:R-:W-:Y:S01]  /*0260*/  SEL R14, R14, RZ, !P0 ;  /* 0x000000ff0e0e7207 */ /* 0x010fe20004000000 */
[----:B0-----:R-:W-:Y:S01]  /*0270*/  FFMA R25, R0, R19, R25 ;  /* 0x0000001300197223 */ /* 0x001fe20000000019 */
[----:B------:R-:W-:Y:S01]  /*0280*/  FSEL R27, R24, RZ, !P0 ;  /* 0x000000ff181b7208 */ /* 0x000fe20004000000 */
[----:B------:R-:W-:Y:S01]  /*0290*/  FADD R24, RZ, R24 ;  /* 0x00000018ff187221 */ /* 0x000fe20000000000 */
[----:B------:R-:W-:Y:S01]  /*02a0*/  SEL R8, R8, RZ, !P0 ;  /* 0x000000ff08087207 */ /* 0x000fe20004000000 */
[----:B------:R-:W-:Y:S01]  /*02b0*/  FADD R23, R10, -R25 ;  /* 0x800000190a177221 */ /* 0x000fe20000000000 */
[----:B------:R-:W-:Y:S02]  /*02c0*/  FSEL R28, R25, RZ, !P0 ;  /* 0x000000ff191c7208 */ /* 0x000fe40004000000 */
[----:B------:R-:W-:Y:S01]  /*02d0*/  FSEL R20, R20, RZ, !P0 ;  /* 0x000000ff14147208 */ /* 0x000fe20004000000 */
[----:B------:R-:W-:Y:S01]  /*02e0*/  FFMA R26, R0, R23, RZ ;  /* 0x00000017001a7223 */ /* 0x000fe200000000ff */
[----:B------:R-:W-:Y:S01]  /*02f0*/  SEL R23, R9, RZ, !P0 ;  /* 0x000000ff09177207 */ /* 0x000fe20004000000 */
[----:B------:R-:W-:Y:S01]  /*0300*/  FADD R25, -R28, R14 ;  /* 0x0000000e1c197221 */ /* 0x000fe20000000100 */
[----:B------:R-:W-:-:S02]  /*0310*/  SEL R11, R11, RZ, !P0 ;  /* 0x000000ff0b0b7207 */ /* 0x000fc40004000000 */
[----:B------:R-:W-:Y:S01]  /*0320*/  SEL R15, R15, RZ, !P0 ;  /* 0x000000ff0f0f7207 */ /* 0x000fe20004000000 */
[----:B-1----:R-:W-:Y:S01]  /*0330*/  FFMA R5, R25, R6, R28 ;  /* 0x0000000619057223 */ /* 0x002fe2000000001c */
[----:B------:R-:W-:Y:S02]  /*0340*/  FSEL R28, R24, RZ, !P0 ;  /* 0x000000ff181c7208 */ /* 0x000fe40004000000 */
[----:B------:R-:W-:Y:S01]  /*0350*/  SEL R24, R13, RZ, !P0 ;  /* 0x000000ff0d187207 */ /* 0x000fe20004000000 */
[----:B------:R-:W-:-:S04]  /*0360*/  FADD R0, R14, -R5 ;  /* 0x800000050e007221 */ /* 0x000fc80000000000 */
[----:B------:R-:W-:Y:S01]  /*0370*/  FFMA R9, R25, R0, R26 ;  /* 0x0000000019097223 */ /* 0x000fe2000000001a */
[--C-:B------:R-:W-:Y:S01]  /*0380*/  FADD R0, -R27, R23.reuse ;  /* 0x000000171b007221 */ /* 0x100fe20000000100 */
[----:B------:R-:W-:-:S03]  /*0390*/  FADD R25, R28, R23 ;  /* 0x000000171c197221 */ /* 0x000fc60000000000 */
[----:B------:R-:W-:Y:S01]  /*03a0*/  FFMA R26, R0, R19, R27 ;  /* 0x00000013001a7223 */ /* 0x000fe2000000001b */
[----:B------:R-:W-:Y:S02]  /*03b0*/  FSEL R9, R9, RZ, !P0 ;  /* 0x000000ff09097208 */ /* 0x000fe40004000000 */
[----:B------:R-:W-:Y:S01]  /*03c0*/  FSEL R25, R25, RZ, !P0 ;  /* 0x000000ff19197208 */ /* 0x000fe20004000000 */
[----:B------:R-:W-:Y:S01]  /*03d0*/  FADD R23, R23, -R26 ;  /* 0x8000001a17177221 */ /* 0x000fe20000000000 */
[----:B------:R-:W-:Y:S01]  /*03e0*/  FSEL R13, R26, RZ, !P0 ;  /* 0x000000ff1a0d7208 */ /* 0x000fe20004000000 */
[----:B------:R-:W-:Y:S01]  /*03f0*/  FADD R26, RZ, R21 ;  /* 0x00000015ff1a7221 */ /* 0x000fe20000000000 */
[----:B------:R-:W-:Y:S01]  /*0400*/  SEL R21, R12, RZ, !P0 ;  /* 0x000000ff0c157207 */ /* 0x000fe20004000000 */
[----:B------:R-:W-:Y:S02]  /*0410*/  FFMA R23, R0, R23, RZ ;  /* 0x0000001700177223 */ /* 0x000fe400000000ff */
[----:B------:R-:W-:Y:S01]  /*0420*/  FADD R27, -R13, R24 ;  /* 0x000000180d1b7221 */ /* 0x000fe20000000100 */
[----:B------:R-:W-:-:S03]  /*0430*/  FSEL R26, R26, RZ, !P0 ;  /* 0x000000ff1a1a7208 */ /* 0x000fc60004000000 */
[----:B------:R-:W-:Y:S02]  /*0440*/  FFMA R13, R27, R6, R13 ;  /* 0x000000061b0d7223 */ /* 0x000fe4000000000d */
[----:B------:R-:W-:Y:S02]  /*0450*/  FADD R10, R26, R10 ;  /* 0x0000000a1a0a7221 */ /* 0x000fe40000000000 */
[----:B------:R-:W-:Y:S01]  /*0460*/  FADD R0, R24, -R13 ;  /* 0x8000000d18007221 */ /* 0x000fe20000000000 */
[----:B------:R-:W-:-:S03]  /*0470*/  FADD R24, R25, R24 ;  /* 0x0000001819187221 */ /* 0x000fc60000000000 */
[----:B------:R-:W-:Y:S01]  /*0480*/  FFMA R23, R27, R0, R23 ;  /* 0x000000001b177223 */ /* 0x000fe20000000017 */
[----:B------:R-:W-:Y:S01]  /*0490*/  FSEL R27, R4, RZ, !P0 ;  /* 0x000000ff041b7208 */ /* 0x000fe20004000000 */
[----:B------:R-:W-:Y:S01]  /*04a0*/  FADD R4, RZ, R4 ;  /* 0x00000004ff047221 */ /* 0x000fe20000000000 */
[----:B------:R-:W-:-:S03]  /*04b0*/  FSEL R24, R24, RZ, !P0 ;  /* 0x000000ff18187208 */ /* 0x000fc60004000000 */
[----:B------:R-:W-:Y:S01]  /*04c0*/  FADD R0, -R27, R8 ;  /* 0x000000081b007221 */ /* 0x000fe20000000100 */
[----:B------:R-:W-:-:S03]  /*04d0*/  FSEL R29, R4, RZ, !P0 ;  /* 0x000000ff041d7208 */ /* 0x000fc60004000000 */
[----:B------:R-:W-:Y:S02]  /*04e0*/  FFMA R27, R0, R19, R27 ;  /* 0x00000013001b7223 */ /* 0x000fe4000000001b */
[----:B------:R-:W-:Y:S02]  /*04f0*/  FADD R4, R29, R8 ;  /* 0x000000081d047221 */ /* 0x000fe40000000000 */
[----:B------:R-:W-:Y:S01]  /*0500*/  FADD R29, R8, -R27 ;  /* 0x8000001b081d7221 */ /* 0x000fe20000000000 */
[----:B------:R-:W-:-:S03]  /*0510*/  FSEL R12, R27, RZ, !P0 ;  /* 0x000000ff1b0c7208 */ /* 0x000fc60004000000 */
[----:B------:R-:W-:Y:S01]  /*0520*/  FFMA R8, R0, R29, RZ ;  /* 0x0000001d00087223 */ /* 0x000fe200000000ff */
[----:B------:R-:W-:Y:S01]  /*0530*/  FSEL R0, R4, RZ, !P0 ;  /* 0x000000ff04007208 */ /* 0x000fe20004000000 */
[----:B------:R-:W-:-:S04]  /*0540*/  FADD R27, -R12, R21 ;  /* 0x000000150c1b7221 */ /* 0x000fc80000000100 */
[----:B------:R-:W-:Y:S01]  /*0550*/  FFMA R4, R27, R6, R12 ;  /* 0x000000061b047223 */ /* 0x000fe2000000000c */
[----:B------:R-:W-:Y:S01]  /*0560*/  FADD R12, R0, R21 ;  /* 0x00000015000c7221 */ /* 0x000fe20000000000 */
[----:B------:R-:W-:Y:S02]  /*0570*/  SEL R0, R7, RZ, !P0 ;  /* 0x000000ff07007207 */ /* 0x000fe40004000000 */
[----:B------:R-:W-:Y:S02]  /*0580*/  FADD R21, R21, -R4 ;  /* 0x8000000415157221 */ /* 0x000fe40000000000 */
[----:B------:R-:W-:Y:S02]  /*0590*/  FSEL R25, R12, RZ, !P0 ;  /* 0x000000ff0c197208 */ /* 0x000fe40004000000 */
[----:B------:R-:W-:Y:S01]  /*05a0*/  FFMA R7, R27, R21, R8 ;  /* 0x000000151b077223 */ /* 0x000fe20000000008 */
[----:B------:R-:W-:Y:S01]  /*05b0*/  FADD R21, R20, R20 ;  /* 0x0000001414157221 */ /* 0x000fe20000000000 */
[----:B------:R-:W-:Y:S01]  /*05c0*/  FSEL R27, R10, RZ, !P0 ;  /* 0x000000ff0a1b7208 */ /* 0x000fe20004000000 */
[----:B------:R-:W-:-:S02]  /*05d0*/  FADD R8, RZ, R0 ;  /* 0x00000000ff087221 */ /* 0x000fc40000000000 */
[C---:B------:R-:W-:Y:S01]  /*05e0*/  FMUL R12, R21.reuse, 16777216 ;  /* 0x4b800000150c7820 */ /* 0x040fe20000400000 */
[----:B------:R-:W-:Y:S01]  /*05f0*/  FSETP.GEU.AND P1, PT, R21, 1.175494350822287508e-38, PT ;  /* 0x008000001500780b */ /* 0x000fe20003f2e000 */
[----:B------:R-:W-:Y:S01]  /*0600*/  FADD R10, R27, R14 ;  /* 0x0000000e1b0a7221 */ /* 0x000fe20000000000 */
[----:B------:R-:W-:Y:S01]  /*0610*/  FSEL R26, R8, RZ, !P0 ;  /* 0x000000ff081a7208 */ /* 0x000fe20004000000 */
[----:B------:R-:W-:Y:S01]  /*0620*/  FADD R8, R24, R25 ;  /* 0x0000001918087221 */ /* 0x000fe20000000000 */
[----:B------:R-:W-:Y:S01]  /*0630*/  FSEL R14, R12, R21, !P1 ;  /* 0x000000150c0e7208 */ /* 0x000fe20004800000 */
[----:B------:R-:W-:Y:S01]  /*0640*/  FADD R25, R20, R21 ;  /* 0x0000001514197221 */ /* 0x000fe20000000000 */
[----:B------:R-:W-:Y:S01]  /*0650*/  FSEL R27, R10, RZ, !P0 ;  /* 0x000000ff0a1b7208 */ /* 0x000fe20004000000 */
[----:B------:R-:W-:Y:S01]  /*0660*/  FADD R12, R26, R11 ;  /* 0x0000000b1a0c7221 */ /* 0x000fe20000000000 */
[----:B------:R-:W-:Y:S01]  /*0670*/  FSEL R7, R7, RZ, !P0 ;  /* 0x000000ff07077208 */ /* 0x000fe20004000000 */
[C---:B------:R-:W-:Y:S01]  /*0680*/  FMUL R24, R25.reuse, 16777216 ;  /* 0x4b80000019187820 */ /* 0x040fe20000400000 */
[----:B------:R-:W0:Y:S01]  /*0690*/  MUFU.RCP R14, R14 ;  /* 0x0000000e000e7308 */ /* 0x000e220000001000 */
[----:B------:R-:W-:Y:S01]  /*06a0*/  FSETP.GEU.AND P2, PT, R25, 1.175494350822287508e-38, PT ;  /* 0x008000001900780b */ /* 0x000fe20003f4e000 */
[----:B------:R-:W-:Y:S01]  /*06b0*/  FADD R29, R27, R8 ;  /* 0x000000081b1d7221 */ /* 0x000fe20000000000 */
[----:B------:R-:W-:Y:S01]  /*06c0*/  FSEL R12, R12, RZ, !P0 ;  /* 0x000000ff0c0c7208 */ /* 0x000fe20004000000 */
[----:B------:R-:W-:Y:S01]  /*06d0*/  FMUL R27, R20, 16777216 ;  /* 0x4b800000141b7820 */ /* 0x000fe20000400000 */
[----:B------:R-:W-:-:S03]  /*06e0*/  FSEL R24, R24, R25, !P2 ;  /* 0x0000001918187208 */ /* 0x000fc60005000000 */
[----:B------:R-:W-:Y:S01]  /*06f0*/  FADD R12, R12, R15 ;  /* 0x0000000f0c0c7221 */ /* 0x000fe20000000000 */
[----:B------:R-:W1:Y:S01]  /*0700*/  MUFU.RCP R10, R24 ;  /* 0x00000018000a7308 */ /* 0x000e620000001000 */
[CC--:B------:R-:W-:Y:S02]  /*0710*/  FSEL R8, R27.reuse, R20.reuse, !P1 ;  /* 0x000000141b087208 */ /* 0x0c0fe40004800000 */
[----:B------:R-:W-:Y:S02]  /*0720*/  FSEL R26, R27, R20, !P2 ;  /* 0x000000141b1a7208 */ /* 0x000fe40005000000 */
[----:B------:R-:W-:Y:S01]  /*0730*/  FSEL R12, R12, RZ, !P0 ;  /* 0x000000ff0c0c7208 */ /* 0x000fe20004000000 */
[----:B0-----:R-:W-:Y:S01]  /*0740*/  FMUL R14, R14, R8 ;  /* 0x000000080e0e7220 */ /* 0x001fe20000400000 */
[----:B------:R-:W-:-:S03]  /*0750*/  FADD R8, R20, R25 ;  /* 0x0000001914087221 */ /* 0x000fc60000000000 */
[----:B------:R-:W-:Y:S01]  /*0760*/  FADD R12, R12, R29 ;  /* 0x0000001d0c0c7221 */ /* 0x000fe20000000000 */
[----:B------:R-:W-:Y:S02]  /*0770*/  FSEL R29, R0, RZ, !P0 ;  /* 0x000000ff001d7208 */ /* 0x000fe40004000000 */
[----:B------:R-:W-:Y:S01]  /*0780*/  FSETP.GEU.AND P1, PT, R8, 1.175494350822287508e-38, PT ;  /* 0x008000000800780b */ /* 0x000fe20003f2e000 */
[----:B-1----:R-:W-:Y:S02]  /*0790*/  FMUL R10, R10, R26 ;  /* 0x0000001a0a0a7220 */ /* 0x002fe40000400000 */
[----:B------:R-:W-:Y:S01]  /*07a0*/  FADD R0, -R29, R11 ;  /* 0x0000000b1d007221 */ /* 0x000fe20000000100 */
[----:B------:R-:W-:Y:S02]  /*07b0*/  FSEL R26, R27, R20, !P1 ;  /* 0x000000141b1a7208 */ /* 0x000fe40004800000 */
[----:B------:R-:W0:Y:S01]  /*07c0*/  SHFL.BFLY PT, R27, R12, 0x10, 0x1f ;  /* 0x0e001f000c1b7f89 */ /* 0x000e2200000e0000 */
[----:B------:R-:W-:Y:S01]  /*07d0*/  FFMA R24, R0, R19, R29 ;  /* 0x0000001300187223 */ /* 0x000fe2000000001d */
[----:B------:R-:W-:-:S03]  /*07e0*/  FMUL R19, R8, 16777216 ;  /* 0x4b80000008137820 */ /* 0x000fc60000400000 */
[----:B------:R-:W-:Y:S02]  /*07f0*/  FADD R11, R11, -R24 ;  /* 0x800000180b0b7221 */ /* 0x000fe40000000000 */
[----:B------:R-:W-:Y:S02]  /*0800*/  FSEL R28, R19, R8, !P1 ;  /* 0x00000008131c7208 */ /* 0x000fe40004800000 */
[----:B------:R-:W-:Y:S01]  /*0810*/  FFMA R11, R0, R11, RZ ;  /* 0x0000000b000b7223 */ /* 0x000fe200000000ff */
[----:B------:R-:W-:Y:S01]  /*0820*/  FSETP.NEU.AND P1, PT, R21, RZ, PT ;  /* 0x000000ff1500720b */ /* 0x000fe20003f2d000 */
[----:B------:R1:W2:Y:S02]  /*0830*/  MUFU.RCP R19, R28 ;  /* 0x0000001c00137308 */ /* 0x0002a40000001000 */
[----:B-1----:R-:W-:Y:S02]  /*0840*/  FSEL R28, R23, RZ, !P0 ;  /* 0x000000ff171c7208 */ /* 0x002fe40004000000 */
[----:B------:R-:W-:Y:S01]  /*0850*/  FSEL R23, R24, RZ, !P0 ;  /* 0x000000ff18177208 */ /* 0x000fe20004000000 */
[----:B0-----:R-:W-:Y:S01]  /*0860*/  FADD R27, R12, R27 ;  /* 0x0000001b0c1b7221 */ /* 0x001fe20000000000 */
[----:B------:R-:W-:Y:S01]  /*0870*/  FSEL R24, R4, RZ, !P0 ;  /* 0x000000ff04187208 */ /* 0x000fe20004000000 */
[----:B--2---:R-:W-:Y:S01]  /*0880*/  FMUL R19, R19, R26 ;  /* 0x0000001a13137220 */ /* 0x004fe20000400000 */
[----:B------:R-:W-:Y:S01]  /*0890*/  FADD R4, R28, R7 ;  /* 0x000000071c047221 */ /* 0x000fe20000000000 */
[----:B------:R-:W-:Y:S01]  /*08a0*/  FADD R12, -R23, R15 ;  /* 0x0000000f170c7221 */ /* 0x000fe20000000100 */
[----:B------:R-:W0:Y:S03]  /*08b0*/  SHFL.BFLY PT, R26, R27, 0x8, 0x1f ;  /* 0x0d001f001b1a7f89 */ /* 0x000e2600000e0000 */
[----:B------:R-:W-:-:S04]  /*08c0*/  FFMA R6, R12, R6, R23 ;  /* 0x000000060c067223 */ /* 0x000fc80000000017 */
[----:B------:R-:W-:-:S04]  /*08d0*/  FADD R15, R15, -R6 ;  /* 0x800000060f0f7221 */ /* 0x000fc80000000000 */
[----:B------:R-:W-:Y:S01]  /*08e0*/  FFMA R11, R12, R15, R11 ;  /* 0x0000000f0c0b7223 */ /* 0x000fe2000000000b */
[----:B0-----:R-:W-:Y:S01]  /*08f0*/  FADD R26, R27, R26 ;  /* 0x0000001a1b1a7221 */ /* 0x001fe20000000000 */
[----:B------:R-:W-:Y:S02]  /*0900*/  FSEL R27, R13, RZ, !P0 ;  /* 0x000000ff0d1b7208 */ /* 0x000fe40004000000 */
[----:B------:R-:W-:Y:S02]  /*0910*/  FSEL R13, R14, RZ, P1 ;  /* 0x000000ff0e0d7208 */ /* 0x000fe40000800000 */
[----:B------:R-:W0:Y:S01]  /*0920*/  SHFL.BFLY PT, R29, R26, 0x4, 0x1f ;  /* 0x0c801f001a1d7f89 */ /* 0x000e2200000e0000 */
[----:B------:R-:W-:Y:S01]  /*0930*/  FADD R27, -R24, R27 ;  /* 0x0000001b181b7221 */ /* 0x000fe20000000100 */
[----:B------:R-:W-:Y:S02]  /*0940*/  FSEL R14, R5, RZ, !P0 ;  /* 0x000000ff050e7208 */ /* 0x000fe40004000000 */
[----:B------:R-:W-:Y:S01]  /*0950*/  FSETP.NEU.AND P1, PT, R25, RZ, PT ;  /* 0x000000ff1900720b */ /* 0x000fe20003f2d000 */
[C---:B------:R-:W-:Y:S01]  /*0960*/  FFMA R23, R27.reuse, R13, R24 ;  /* 0x0000000d1b177223 */ /* 0x040fe20000000018 */
[----:B------:R-:W-:-:S02]  /*0970*/  FMUL R27, R27, R27 ;  /* 0x0000001b1b1b7220 */ /* 0x000fc40000400000 */
[----:B------:R-:W-:Y:S01]  /*0980*/  FSEL R10, R10, RZ, P1 ;  /* 0x000000ff0a0a7208 */ /* 0x000fe20000800000 */
[--C-:B------:R-:W-:Y:S01]  /*0990*/  FADD R14, R14, -R23.reuse ;  /* 0x800000170e0e7221 */ /* 0x100fe20000000000 */
[----:B------:R-:W-:Y:S01]  /*09a0*/  FMUL R27, R20, R27 ;  /* 0x0000001b141b7220 */ /* 0x000fe20000400000 */
[----:B------:R-:W-:Y:S02]  /*09b0*/  FSETP.NEU.AND P1, PT, R8, RZ, PT ;  /* 0x000000ff0800720b */ /* 0x000fe40003f2d000 */
[----:B------:R-:W-:Y:S01]  /*09c0*/  FMUL R20, R14, R14 ;  /* 0x0000000e0e147220 */ /* 0x000fe20000400000 */
[----:B------:R-:W-:Y:S01]  /*09d0*/  FFMA R4, R13, R27, R4 ;  /* 0x0000001b0d047223 */ /* 0x000fe20000000004 */
[----:B------:R-:W-:Y:S01]  /*09e0*/  FSEL R13, R6, RZ, !P0 ;  /* 0x000000ff060d7208 */ /* 0x000fe20004000000 */
[----:B------:R-:W-:Y:S01]  /*09f0*/  FFMA R12, R14, R10, R23 ;  /* 0x0000000a0e0c7223 */ /* 0x000fe20000000017 */
[----:B------:R-:W-:Y:S01]  /*0a00*/  FMUL R20, R21, R20 ;  /* 0x0000001415147220 */ /* 0x000fe20000400000 */
[----:B------:R-:W-:Y:S01]  /*0a10*/  FADD R9, R9, R4 ;  /* 0x0000000409097221 */ /* 0x000fe20000000000 */
[----:B------:R-:W-:Y:S01]  /*0a20*/  FSEL R19, R19, RZ, P1 ;  /* 0x000000ff13137208 */ /* 0x000fe20000800000 */
[----:B------:R-:W-:Y:S01]  /*0a30*/  FADD R13, R13, -R12 ;  /* 0x8000000c0d0d7221 */ /* 0x000fe20000000000 */
[----:B------:R-:W-:Y:S01]  /*0a40*/  FADD R4, R8, R8 ;  /* 0x0000000808047221 */ /* 0x000fe20000000000 */
[----:B------:R-:W-:Y:S01]  /*0a50*/  FFMA R9, R10, R20, R9 ;  /* 0x000000140a097223 */ /* 0x000fe20000000009 */
[----:B------:R-:W-:Y:S01]  /*0a60*/  FSEL R10, R11, RZ, !P0 ;  /* 0x000000ff0b0a7208 */ /* 0x000fe20004000000 */
[----:B0-----:R-:W-:Y:S01]  /*0a70*/  FADD R0, R26, R29 ;  /* 0x0000001d1a007221 */ /* 0x001fe20000000000 */
[C---:B------:R-:W-:Y:S01]  /*0a80*/  FFMA R6, R13.reuse, R19, R12 ;  /* 0x000000130d067223 */ /* 0x040fe2000000000c */
[----:B------:R-:W-:Y:S01]  /*0a90*/  FMUL R12, R13, R13 ;  /* 0x0000000d0d0c7220 */ /* 0x000fe20000400000 */
[----:B------:R-:W-:Y:S01]  /*0aa0*/  FSETP.GT.AND P2, PT, |R4|, 8.50705917302346158658e+37, PT ;  /* 0x7e8000000400780b */ /* 0x000fe20003f44200 */
[----:B------:R-:W-:Y:S01]  /*0ab0*/  FADD R10, R10, R9 ;  /* 0x000000090a0a7221 */ /* 0x000fe20000000000 */
[----:B------:R-:W0:Y:S01]  /*0ac0*/  SHFL.BFLY PT, R7, R0, 0x2, 0x1f ;  /* 0x0c401f0000077f89 */ /* 0x000e2200000e0000 */
[----:B------:R-:W-:Y:S01]  /*0ad0*/  FMUL R11, R25, R12 ;  /* 0x0000000c190b7220 */ /* 0x000fe20000400000 */
[----:B------:R-:W-:Y:S01]  /*0ae0*/  FMUL R9, R8, 0.25 ;  /* 0x3e80000008097820 */ /* 0x000fe20000400000 */
[----:B------:R-:W-:Y:S01]  /*0af0*/  LOP3.LUT P1, RZ, R22, 0x1f, RZ, 0xc0, !PT ;  /* 0x0000001f16ff7812 */ /* 0x000fe2000782c0ff */
[----:B------:R-:W1:Y:S01]  /*0b00*/  SHFL.BFLY PT, R13, R6, 0x10, 0x1f ;  /* 0x0e001f00060d7f89 */ /* 0x000e6200000e0000 */
[----:B------:R-:W-:Y:S01]  /*0b10*/  FFMA R11, R19, R11, R10 ;  /* 0x0000000b130b7223 */ /* 0x000fe2000000000a */
[----:B------:R-:W-:-:S02]  /*0b20*/  FSETP.GEU.AND P3, PT, |R4|, 1.175494350822287508e-38, PT ;  /* 0x008000000400780b */ /* 0x000fc40003f6e200 */
[----:B------:R-:W-:Y:S02]  /*0b30*/  FSEL R10, R9, R8, P2 ;  /* 0x00000008090a7208 */ /* 0x000fe40001000000 */
[----:B------:R-:W-:Y:S01]  /*0b40*/  SHF.R.U32.HI R9, RZ, 0x3, R22 ;  /* 0x00000003ff097819 */ /* 0x000fe20000011616 */
[----:B------:R-:W2:Y:S01]  /*0b50*/  SHFL.BFLY PT, R14, R11, 0x10, 0x1f ;  /* 0x0e001f000b0e7f89 */ /* 0x000ea200000e0000 */
[----:B------:R-:W-:-:S07]  /*0b60*/  FSETP.NEU.AND P0, PT, R4, RZ, PT ;  /* 0x000000ff0400720b */ /* 0x000fce0003f0d000 */
[----:B------:R-:W-:Y:S01]  /*0b70*/  @!P3 FMUL R10, R10, 16777216 ;  /* 0x4b8000000a0ab820 */ /* 0x000fe20000400000 */
[----:B0-----:R-:W-:Y:S01]  /*0b80*/  FADD R0, R0, R7 ;  /* 0x0000000700007221 */ /* 0x001fe20000000000 */
[----:B------:R-:W-:Y:S01]  /*0b90*/  FMUL R7, R4, 0.25 ;  /* 0x3e80000004077820 */ /* 0x000fe20000400000 */
[----:B-1----:R-:W-:-:S03]  /*0ba0*/  FADD R13, -R6, R13 ;  /* 0x0000000d060d7221 */ /* 0x002fc60000000100 */
[----:B------:R-:W0:Y:S01]  /*0bb0*/  SHFL.BFLY PT, R5, R0, 0x1, 0x1f ;  /* 0x0c201f0000057f89 */ /* 0x000e2200000e0000 */
[----:B------:R-:W-:Y:S02]  /*0bc0*/  FSEL R15, R7, R4, P2 ;  /* 0x00000004070f7208 */ /* 0x000fe40001000000 */
[----:B------:R-:W-:Y:S01]  /*0bd0*/  ISETP.GE.AND P2, PT, R22, 0x10, PT ;  /* 0x000000101600780c */ /* 0x000fe20003f46270 */
[----:B------:R-:W-:Y:S02]  /*0be0*/  FMUL R19, R13, R13 ;  /* 0x0000000d0d137220 */ /* 0x000fe40000400000 */
[----:B------:R-:W-:Y:S01]  /*0bf0*/  @!P3 FMUL R15, R15, 16777216 ;  /* 0x4b8000000f0fb820 */ /* 0x000fe20000400000 */
[----:B--2---:R-:W-:Y:S01]  /*0c00*/  FADD R14, R11, R14 ;  /* 0x0000000e0b0e7221 */ /* 0x004fe20000000000 */
[----:B------:R-:W-:-:S04]  /*0c10*/  FMUL R19, R8, R19 ;  /* 0x0000001308137220 */ /* 0x000fc80000400000 */
[----:B------:R-:W1:Y:S01]  /*0c20*/  MUFU.RCP R15, R15 ;  /* 0x0000000f000f7308 */ /* 0x000e620000001000 */
[----:B0-----:R-:W-:Y:S01]  /*0c30*/  FADD R24, R0, R5 ;  /* 0x0000000500187221 */ /* 0x001fe20000000000 */
[----:B------:R-:W-:Y:S01]  /*0c40*/  LOP3.LUT R5, R9, 0x3c, RZ, 0xc0, !PT ;  /* 0x0000003c09057812 */ /* 0x000fe200078ec0ff */
[----:B------:R-:W-:Y:S01]  /*0c50*/  FADD R9, R4, R4 ;  /* 0x0000000404097221 */ /* 0x000fe20000000000 */
[----:B------:R-:W-:Y:S01]  /*0c60*/  SHF.L.U32 R0, R22, 0x2, RZ ;  /* 0x0000000216007819 */ /* 0x000fe200000006ff */
[----:B-1----:R-:W-:Y:S02]  /*0c70*/  FMUL R15, R15, R10 ;  /* 0x0000000a0f0f7220 */ /* 0x002fe40000400000 */
[----:B------:R-:W-:Y:S01]  /*0c80*/  @!P1 STS [R5+UR4], R24 ;  /* 0x0000001805009988 */ /* 0x000fe20008000804 */
[----:B------:R-:W-:Y:S01]  /*0c90*/  BAR.SYNC.DEFER_BLOCKING 0x0 ;  /* 0x0000000000007b1d */ /* 0x000fe20000010000 */
[C---:B------:R-:W-:Y:S01]  /*0ca0*/  FSETP.GEU.AND P3, PT, |R9|.reuse, 1.175494350822287508e-38, PT ;  /* 0x008000000900780b */ /* 0x040fe20003f6e200 */
[----:B------:R-:W-:Y:S01]  /*0cb0*/  FMUL R10, R9, 0.25 ;  /* 0x3e800000090a7820 */ /* 0x000fe20000400000 */
[----:B------:R-:W-:-:S02]  /*0cc0*/  FSEL R15, R15, RZ, P0 ;  /* 0x000000ff0f0f7208 */ /* 0x000fc40000000000 */
[----:B------:R-:W-:-:S03]  /*0cd0*/  FSETP.GT.AND P0, PT, |R9|, 8.50705917302346158658e+37, PT ;  /* 0x7e8000000900780b */ /* 0x000fc60003f04200 */
[----:B------:R-:W-:Y:S01]  /*0ce0*/  FFMA R12, R13, R15, R6 ;  /* 0x0000000f0d0c7223 */ /* 0x000fe20000000006 */
[----:B------:R-:W-:Y:S01]  /*0cf0*/  FSEL R20, R10, R9, P0 ;  /* 0x000000090a147208 */ /* 0x000fe20000000000 */
[----:B------:R-:W-:Y:S01]  /*0d00*/  FFMA R14, R15, R19, R14 ;  /* 0x000000130f0e7223 */ /* 0x000fe2000000000e */
[----:B------:R-:W-:Y:S01]  /*0d10*/  FSEL R7, R7, R4, P0 ;  /* 0x0000000407077208 */ /* 0x000fe20000000000 */
[----:B------:R-:W-:Y:S01]  /*0d20*/  FADD R6, R9, R9 ;  /* 0x0000000909067221 */ /* 0x000fe20000000000 */
[----:B------:R-:W0:Y:S01]  /*0d30*/  SHFL.BFLY PT, R11, R12, 0x8, 0x1f ;  /* 0x0d001f000c0b7f89 */ /* 0x000e2200000e0000 */
[----:B------:R-:W-:Y:S02]  /*0d40*/  @!P3 FMUL R20, R20, 16777216 ;  /* 0x4b8000001414b820 */ /* 0x000fe40000400000 */
[----:B------:R-:W-:Y:S01]  /*0d50*/  @!P3 FMUL R7, R7, 16777216 ;  /* 0x4b8000000707b820 */ /* 0x000fe20000400000 */
[----:B------:R-:W1:Y:S01]  /*0d60*/  SHFL.BFLY PT, R13, R14, 0x8, 0x1f ;  /* 0x0d001f000e0d7f89 */ /* 0x000e6200000e0000 */
[----:B------:R-:W-:-:S02]  /*0d70*/  FSETP.GEU.AND P4, PT, |R6|, 1.175494350822287508e-38, PT ;  /* 0x008000000600780b */ /* 0x000fc40003f8e200 */
[----:B------:R-:W2:Y:S01]  /*0d80*/  MUFU.RCP R20, R20 ;  /* 0x0000001400147308 */ /* 0x000ea20000001000 */
[----:B------:R-:W-:Y:S02]  /*0d90*/  FSETP.GT.AND P0, PT, |R6|, 8.50705917302346158658e+37, PT ;  /* 0x7e8000000600780b */ /* 0x000fe40003f04200 */
[----:B------:R-:W-:Y:S01]  /*0da0*/  FSETP.NEU.AND P3, PT, R9, RZ, PT ;  /* 0x000000ff0900720b */ /* 0x000fe20003f6d000 */
[----:B------:R-:W3:Y:S01]  /*0db0*/  @!P2 LDS R18, [R0+UR4] ;  /* 0x000000040012a984 */ /* 0x000ee20008000800 */
[----:B--2---:R-:W-:Y:S01]  /*0dc0*/  FMUL R8, R20, R7 ;  /* 0x0000000714087220 */ /* 0x004fe20000400000 */
[----:B------:R-:W-:Y:S01]  /*0dd0*/  FMUL R7, R6, 0.25 ;  /* 0x3e80000006077820 */ /* 0x000fe20000400000 */
[----:B0-----:R-:W-:-:S03]  /*0de0*/  FADD R15, -R12, R11 ;  /* 0x0000000b0c0f7221 */ /* 0x001fc60000000100 */
[----:B------:R-:W-:Y:S01]  /*0df0*/  FSEL R8, R8, RZ, P3 ;  /* 0x000000ff08087208 */ /* 0x000fe20001800000 */
[----:B------:R-:W-:Y:S01]  /*0e00*/  FMUL R19, R15, R15 ;  /* 0x0000000f0f137220 */ /* 0x000fe20000400000 */
[----:B------:R-:W-:Y:S01]  /*0e10*/  FSEL R20, R7, R6, P0 ;  /* 0x0000000607147208 */ /* 0x000fe20000000000 */
[----:B-1----:R-:W-:Y:S02]  /*0e20*/  FADD R13, R14, R13 ;  /* 0x0000000d0e0d7221 */ /* 0x002fe40000000000 */
[----:B------:R-:W-:Y:S01]  /*0e30*/  FFMA R12, R15, R8, R12 ;  /* 0x000000080f0c7223 */ /* 0x000fe2000000000c */
[----:B------:R-:W-:Y:S01]  /*0e40*/  FMUL R19, R4, R19 ;  /* 0x0000001304137220 */ /* 0x000fe20000400000 */
[----:B------:R-:W-:Y:S01]  /*0e50*/  @!P4 FMUL R20, R20, 16777216 ;  /* 0x4b8000001414c820 */ /* 0x000fe20000400000 */
[----:B------:R-:W-:Y:S02]  /*0e60*/  FADD R4, R6, R6 ;  /* 0x0000000606047221 */ /* 0x000fe40000000000 */
[----:B------:R-:W0:Y:S01]  /*0e70*/  SHFL.BFLY PT, R15, R12, 0x4, 0x1f ;  /* 0x0c801f000c0f7f89 */ /* 0x000e2200000e0000 */
[----:B------:R-:W-:Y:S01]  /*0e80*/  FFMA R8, R8, R19, R13 ;  /* 0x0000001308087223 */ /* 0x000fe2000000000d */
[----:B------:R-:W-:Y:S01]  /*0e90*/  FSEL R13, R10, R9, P0 ;  /* 0x000000090a0d7208 */ /* 0x000fe20000000000 */
[----:B------:R-:W1:Y:S01]  /*0ea0*/  MUFU.RCP R20, R20 ;  /* 0x0000001400147308 */ /* 0x000e620000001000 */
[----:B------:R-:W-:-:S02]  /*0eb0*/  FSETP.NEU.AND P0, PT, R6, RZ, PT ;  /* 0x000000ff0600720b */ /* 0x000fc40003f0d000 */
[----:B------:R-:W2:Y:S01]  /*0ec0*/  SHFL.BFLY PT, R19, R8, 0x4, 0x1f ;  /* 0x0c801f0008137f89 */ /* 0x000ea200000e0000 */
[----:B------:R-:W-:Y:S01]  /*0ed0*/  @!P4 FMUL R13, R13, 16777216 ;  /* 0x4b8000000d0dc820 */ /* 0x000fe20000400000 */
[----:B------:R-:W-:Y:S02]  /*0ee0*/  FSETP.GEU.AND P3, PT, |R4|, 1.175494350822287508e-38, PT ;  /* 0x008000000400780b */ /* 0x000fe40003f6e200 */
[----:B---3--:R-:W3:Y:S01]  /*0ef0*/  SHFL.BFLY PT, R11, R18, 0x8, 0x1f ;  /* 0x0d001f00120b7f89 */ /* 0x008ee200000e0000 */
[----:B-1----:R-:W-:-:S05]  /*0f00*/  FMUL R10, R20, R13 ;  /* 0x0000000d140a7220 */ /* 0x002fca0000400000 */
[----:B------:R-:W-:Y:S01]  /*0f10*/  FSEL R10, R10, RZ, P0 ;  /* 0x000000ff0a0a7208 */ /* 0x000fe20000000000 */
[----:B0-----:R-:W-:Y:S01]  /*0f20*/  FADD R15, -R12, R15 ;  /* 0x0000000f0c0f7221 */ /* 0x001fe20000000100 */
[----:B------:R-:W-:-:S03]  /*0f30*/  FSETP.GT.AND P0, PT, |R4|, 8.50705917302346158658e+37, PT ;  /* 0x7e8000000400780b */ /* 0x000fc60003f04200 */
[C---:B------:R-:W-:Y:S01]  /*0f40*/  FMUL R14, R15.reuse, R15 ;  /* 0x0000000f0f0e7220 */ /* 0x040fe20000400000 */
[----:B------:R-:W-:Y:S01]  /*0f50*/  FFMA R12, R15, R10, R12 ;  /* 0x0000000a0f0c7223 */ /* 0x000fe2000000000c */
[----:B--2---:R-:W-:Y:S01]  /*0f60*/  FADD R19, R8, R19 ;  /* 0x0000001308137221 */ /* 0x004fe20000000000 */
[----:B------:R-:W-:Y:S01]  /*0f70*/  FSEL R7, R7, R6, P0 ;  /* 0x0000000607077208 */ /* 0x000fe20000000000 */
[----:B------:R-:W-:Y:S01]  /*0f80*/  FMUL R14, R9, R14 ;  /* 0x0000000e090e7220 */ /* 0x000fe20000400000 */
[----:B------:R-:W-:Y:S01]  /*0f90*/  FADD R8, R4, R4 ;  /* 0x0000000404087221 */ /* 0x000fe20000000000 */
[----:B------:R-:W0:Y:S02]  /*0fa0*/  SHFL.BFLY PT, R9, R12, 0x2, 0x1f ;  /* 0x0c401f000c097f89 */ /* 0x000e2400000e0000 */
[----:B------:R-:W-:Y:S01]  /*0fb0*/  FFMA R14, R10, R14, R19 ;  /* 0x0000000e0a0e7223 */ /* 0x000fe20000000013 */
[----:B------:R-:W-:Y:S01]  /*0fc0*/  @!P3 FMUL R7, R7, 16777216 ;  /* 0x4b8000000707b820 */ /* 0x000fe20000400000 */
[----:B---3--:R-:W-:Y:S01]  /*0fd0*/  FADD R18, R18, R11 ;  /* 0x0000000b12127221 */ /* 0x008fe20000000000 */
[----:B------:R-:W-:-:S02]  /*0fe0*/  FMUL R11, R4, 0.25 ;  /* 0x3e800000040b7820 */ /* 0x000fc40000400000 */
[----:B------:R-:W1:Y:S03]  /*0ff0*/  SHFL.BFLY PT, R15, R14, 0x2, 0x1f ;  /* 0x0c401f000e0f7f89 */ /* 0x000e6600000e0000 */
[----:B------:R-:W-:Y:S01]  /*1000*/  FSEL R20, R11, R4, P0 ;  /* 0x000000040b147208 */ /* 0x000fe20000000000 */
[----:B------:R-:W2:Y:S01]  /*1010*/  SHFL.BFLY PT, R13, R18, 0x4, 0x1f ;  /* 0x0c801f00120d7f89 */ /* 0x000ea200000e0000 */
[----:B------:R-:W-:-:S03]  /*1020*/  FSETP.NEU.AND P0, PT, R4, RZ, PT ;  /* 0x000000ff0400720b */ /* 0x000fc60003f0d000 */
[----:B------:R-:W-:Y:S01]  /*1030*/  @!P3 FMUL R20, R20, 16777216 ;  /* 0x4b8000001414b820 */ /* 0x000fe20000400000 */
[----:B------:R-:W-:-:S05]  /*1040*/  FSETP.GEU.AND P3, PT, |R8|, 1.175494350822287508e-38, PT ;  /* 0x008000000800780b */ /* 0x000fca0003f6e200 */
[----:B------:R-:W3:Y:S01]  /*1050*/  MUFU.RCP R20, R20 ;  /* 0x0000001400147308 */ /* 0x000ee20000001000 */
[----:B0-----:R-:W-:-:S04]  /*1060*/  FADD R9, -R12, R9 ;  /* 0x000000090c097221 */ /* 0x001fc80000000100 */
[----:B------:R-:W-:Y:S01]  /*1070*/  FMUL R19, R9, R9 ;  /* 0x0000000909137220 */ /* 0x000fe20000400000 */
[----:B-1----:R-:W-:-:S03]  /*1080*/  FADD R14, R14, R15 ;  /* 0x0000000f0e0e7221 */ /* 0x002fc60000000000 */
[----:B------:R-:W-:Y:S01]  /*1090*/  FMUL R19, R6, R19 ;  /* 0x0000001306137220 */ /* 0x000fe20000400000 */
[----:B------:R-:W-:Y:S01]  /*10a0*/  FMUL R15, R8, 0.25 ;  /* 0x3e800000080f7820 */ /* 0x000fe20000400000 */
[----:B--2---:R-:W-:Y:S01]  /*10b0*/  FADD R13, R18, R13 ;  /* 0x0000000d120d7221 */ /* 0x004fe20000000000 */
[----:B---3--:R-:W-:-:S04]  /*10c0*/  FMUL R7, R20, R7 ;  /* 0x0000000714077220 */ /* 0x008fc80000400000 */
[----:B------:R-:W0:Y:S01]  /*10d0*/  SHFL.BFLY PT, R10, R13, 0x2, 0x1f ;  /* 0x0c401f000d0a7f89 */ /* 0x000e2200000e0000 */
[----:B------:R-:W-:Y:S02]  /*10e0*/  FSEL R7, R7, RZ, P0 ;  /* 0x000000ff07077208 */ /* 0x000fe40000000000 */
[----:B------:R-:W-:-:S03]  /*10f0*/  FSETP.GT.AND P0, PT, |R8|, 8.50705917302346158658e+37, PT ;  /* 0x7e8000000800780b */ /* 0x000fc60003f04200 */
[----:B------:R-:W-:Y:S01]  /*1100*/  FFMA R12, R9, R7, R12 ;  /* 0x00000007090c7223 */ /* 0x000fe2000000000c */
[----:B------:R-:W-:Y:S01]  /*1110*/  FFMA R14, R7, R19, R14 ;  /* 0x00000013070e7223 */ /* 0x000fe2000000000e */
[----:B------:R-:W-:Y:S02]  /*1120*/  FSEL R15, R15, R8, P0 ;  /* 0x000000080f0f7208 */ /* 0x000fe40000000000 */
[----:B------:R-:W-:Y:S01]  /*1130*/  FSEL R6, R11, R4, P0 ;  /* 0x000000040b067208 */ /* 0x000fe20000000000 */
[----:B------:R-:W1:Y:S01]  /*1140*/  SHFL.BFLY PT, R9, R12, 0x1, 0x1f ;  /* 0x0c201f000c097f89 */ /* 0x000e6200000e0000 */
[----:B------:R-:W-:Y:S01]  /*1150*/  LOP3.LUT P0, RZ, R22, 0xf, RZ, 0xc0, !PT ;  /* 0x0000000f16ff7812 */ /* 0x000fe2000780c0ff */
[----:B------:R-:W-:Y:S02]  /*1160*/  @!P3 FMUL R15, R15, 16777216 ;  /* 0x4b8000000f0fb820 */ /* 0x000fe40000400000 */
[----:B------:R-:W-:Y:S01]  /*1170*/  @!P3 FMUL R6, R6, 16777216 ;  /* 0x4b8000000606b820 */ /* 0x000fe20000400000 */
[----:B------:R-:W-:-:S02]  /*1180*/  ISETP.LT.AND P0, PT, R22, 0x10, !P0 ;  /* 0x000000101600780c */ /* 0x000fc40004701270 */
[----:B------:R-:W-:Y:S01]  /*1190*/  FSETP.NEU.AND P3, PT, R8, RZ, PT ;  /* 0x000000ff0800720b */ /* 0x000fe20003f6d000 */
[----:B------:R-:W2:Y:S01]  /*11a0*/  MUFU.RCP R15, R15 ;  /* 0x0000000f000f7308 */ /* 0x000ea20000001000 */
[----:B0-----:R-:W-:Y:S02]  /*11b0*/  FADD R10, R13, R10 ;  /* 0x0000000a0d0a7221 */ /* 0x001fe40000000000 */
[----:B------:R-:W0:Y:S04]  /*11c0*/  SHFL.BFLY PT, R13, R14, 0x1, 0x1f ;  /* 0x0c201f000e0d7f89 */ /* 0x000e2800000e0000 */
[----:B------:R-:W3:Y:S01]  /*11d0*/  SHFL.BFLY PT, R7, R10, 0x1, 0x1f ;  /* 0x0c201f000a077f89 */ /* 0x000ee200000e0000 */
[----:B--2---:R-:W-:Y:S01]  /*11e0*/  FMUL R6, R15, R6 ;  /* 0x000000060f067220 */ /* 0x004fe20000400000 */
[----:B-1----:R-:W-:-:S04]  /*11f0*/  FADD R9, -R12, R9 ;  /* 0x000000090c097221 */ /* 0x002fc80000000100 */
[----:B------:R-:W-:Y:S01]  /*1200*/  FMUL R11, R9, R9 ;  /* 0x00000009090b7220 */ /* 0x000fe20000400000 */
[----:B------:R-:W-:-:S03]  /*1210*/  FSEL R6, R6, RZ, P3 ;  /* 0x000000ff06067208 */ /* 0x000fc60001800000 */
[----:B------:R-:W-:Y:S01]  /*1220*/  FMUL R11, R4, R11 ;  /* 0x0000000b040b7220 */ /* 0x000fe20000400000 */
[----:B0-----:R-:W-:Y:S01]  /*1230*/  FADD R13, R14, R13 ;  /* 0x0000000d0e0d7221 */ /* 0x001fe20000000000 */
[----:B---3--:R-:W-:Y:S01]  /*1240*/  FADD R7, R10, R7 ;  /* 0x000000070a077221 */ /* 0x008fe20000000000 */
[----:B------:R-:W-:Y:S02]  /*1250*/  FFMA R10, R9, R6, R12 ;  /* 0x00000006090a7223 */ /* 0x000fe4000000000c */
[----:B------:R-:W-:Y:S02]  /*1260*/  FFMA R14, R6, R11, R13 ;  /* 0x0000000b060e7223 */ /* 0x000fe4000000000d */
[----:B------:R-:W-:Y:S01]  /*1270*/  @P0 STS [R0+UR4], R7 ;  /* 0x0000000700000988 */ /* 0x000fe20008000804 */
[----:B------:R-:W-:Y:S06]  /*1280*/  BAR.SYNC.DEFER_BLOCKING 0x0 ;  /* 0x0000000000007b1d */ /* 0x000fec0000010000 */
[----:B------:R-:W-:Y:S02]  /*1290*/  LDS R4, [UR4] ;  /* 0x00000004ff047984 */ /* 0x000fe40008000800 */
[----:B------:R-:W-:Y:S06]  /*12a0*/  BAR.SYNC.DEFER_BLOCKING 0x0 ;  /* 0x0000000000007b1d */ /* 0x000fec0000010000 */
[----:B------:R-:W-:Y:S04]  /*12b0*/  @!P1 STS [R5+UR4], R10 ;  /* 0x0000000a05009988 */ /* 0x000fe80008000804 */
[----:B------:R-:W-:Y:S04]  /*12c0*/  @!P1 STS [R5+UR4+0x40], R14 ;  /* 0x0000400e05009988 */ /* 0x000fe80008000804 */
[----:B------:R-:W-:Y:S01]  /*12d0*/  @!P1 STS [R5+UR4+0x80], R8 ;  /* 0x0000800805009988 */ /* 0x000fe20008000804 */
[----:B------:R-:W-:Y:S06]  /*12e0*/  BAR.SYNC.DEFER_BLOCKING 0x0 ;  /* 0x0000000000007b1d */ /* 0x000fec0000010000 */
[----:B------:R-:W0:Y:S04]  /*12f0*/  @!P2 LDS R3, [R0+UR4+0x80] ;  /* 0x000080040003a984 */ /* 0x000e280008000800 */
[----:B------:R-:W-:Y:S04]  /*1300*/  @!P2 LDS R16, [R0+UR4] ;  /* 0x000000040010a984 */ /* 0x000fe80008000800 */
[----:B------:R-:W1:Y:S04]  /*1310*/  @!P2 LDS R17, [R0+UR4+0x40] ;  /* 0x000040040011a984 */ /* 0x000e680008000800 */
[----:B0-----:R-:W0:Y:S04]  /*1320*/  SHFL.BFLY PT, R12, R3, 0x8, 0x1f ;  /* 0x0d001f00030c7f89 */ /* 0x001e2800000e0000 */
[----:B-1----:R-:W1:Y:S01]  /*1330*/  SHFL.BFLY PT, R10, R17, 0x8, 0x1f ;  /* 0x0d001f00110a7f89 */ /* 0x002e6200000e0000 */
[----:B0-----:R-:W-:-:S04]  /*1340*/  FADD R6, R3, R12 ;  /* 0x0000000c03067221 */ /* 0x001fc80000000000 */
[C---:B------:R-:W-:Y:S01]  /*1350*/  FMUL R9, R6.reuse, 0.25 ;  /* 0x3e80000006097820 */ /* 0x040fe20000400000 */
[C---:B------:R-:W-:Y:S01]  /*1360*/  FSETP.GEU.AND P2, PT, |R6|.reuse, 1.175494350822287508e-38, PT ;  /* 0x008000000600780b */ /* 0x040fe20003f4e200 */
[----:B------:R-:W0:Y:S01]  /*1370*/  SHFL.BFLY PT, R7, R6, 0x4, 0x1f ;  /* 0x0c801f0006077f89 */ /* 0x000e2200000e0000 */
[----:B------:R-:W-:Y:S01]  /*1380*/  FSETP.GT.AND P1, PT, |R6|, 8.50705917302346158658e+37, PT ;  /* 0x7e8000000600780b */ /* 0x000fe20003f24200 */
[----:B-1----:R-:W-:-:S03]  /*1390*/  FADD R10, R17, R10 ;  /* 0x0000000a110a7221 */ /* 0x002fc60000000000 */
[----:B------:R-:W-:Y:S02]  /*13a0*/  FSEL R8, R9, R6, P1 ;  /* 0x0000000609087208 */ /* 0x000fe40000800000 */
[----:B------:R-:W1:Y:S05]  /*13b0*/  SHFL.BFLY PT, R9, R16, 0x8, 0x1f ;  /* 0x0d001f0010097f89 */ /* 0x000e6a00000e0000 */
[----:B------:R-:W-:Y:S02]  /*13c0*/  @!P2 FMUL R8, R8, 16777216 ;  /* 0x4b8000000808a820 */ /* 0x000fe40000400000 */
[----:B------:R-:W-:Y:S02]  /*13d0*/  @P1 FMUL R12, R12, 0.25 ;  /* 0x3e8000000c0c1820 */ /* 0x000fe40000400000 */
[----:B------:R2:W3:Y:S02]  /*13e0*/  MUFU.RCP R11, R8 ;  /* 0x00000008000b7308 */ /* 0x0004e40000001000 */
[----:B------:R-:W-:Y:S01]  /*13f0*/  @!P2 FMUL R12, R12, 16777216 ;  /* 0x4b8000000c0ca820 */ /* 0x000fe20000400000 */
[C---:B------:R-:W-:Y:S01]  /*1400*/  FSETP.NEU.AND P2, PT, R6.reuse, RZ, PT ;  /* 0x000000ff0600720b */ /* 0x040fe20003f4d000 */
[----:B0-----:R-:W-:-:S04]  /*1410*/  FADD R5, R6, R7 ;  /* 0x0000000706057221 */ /* 0x001fc80000000000 */
[C---:B------:R-:W-:Y:S01]  /*1420*/  FMUL R14, R5.reuse, 0.25 ;  /* 0x3e800000050e7820 */ /* 0x040fe20000400000 */
[----:B------:R-:W-:Y:S01]  /*1430*/  FSETP.GEU.AND P3, PT, |R5|, 1.175494350822287508e-38, PT ;  /* 0x008000000500780b */ /* 0x000fe20003f6e200 */
[----:B--2---:R-:W0:Y:S01]  /*1440*/  SHFL.BFLY PT, R8, R5, 0x2, 0x1f ;  /* 0x0c401f0005087f89 */ /* 0x004e2200000e0000 */
[----:B---3--:R-:W-:Y:S01]  /*1450*/  FMUL R11, R11, R12 ;  /* 0x0000000c0b0b7220 */ /* 0x008fe20000400000 */
[----:B-1----:R-:W-:Y:S01]  /*1460*/  FADD R9, -R16, R9 ;  /* 0x0000000910097221 */ /* 0x002fe20000000100 */
[----:B------:R-:W-:-:S03]  /*1470*/  FSETP.GT.AND P1, PT, |R5|, 8.50705917302346158658e+37, PT ;  /* 0x7e8000000500780b */ /* 0x000fc60003f24200 */
[----:B------:R-:W-:Y:S01]  /*1480*/  FSEL R11, R11, RZ, P2 ;  /* 0x000000ff0b0b7208 */ /* 0x000fe20001000000 */
[----:B------:R-:W-:Y:S01]  /*1490*/  FMUL R12, R9, R9 ;  /* 0x00000009090c7220 */ /* 0x000fe20000400000 */
[----:B------:R-:W-:-:S03]  /*14a0*/  FSEL R13, R14, R5, P1 ;  /* 0x000000050e0d7208 */ /* 0x000fc60000800000 */
[----:B------:R-:W-:Y:S01]  /*14b0*/  FFMA R9, R9, R11, R16 ;  /* 0x0000000b09097223 */ /* 0x000fe20000000010 */
[----:B------:R-:W-:Y:S01]  /*14c0*/  FMUL R12, R3, R12 ;  /* 0x0000000c030c7220 */ /* 0x000fe20000400000 */
[----:B------:R-:W-:-:S03]  /*14d0*/  @!P3 FMUL R13, R13, 16777216 ;  /* 0x4b8000000d0db820 */ /* 0x000fc60000400000 */
[----:B------:R-:W1:Y:S01]  /*14e0*/  SHFL.BFLY PT, R14, R9, 0x4, 0x1f ;  /* 0x0c801f00090e7f89 */ /* 0x000e6200000e0000 */
[----:B------:R-:W-:Y:S01]  /*14f0*/  FFMA R10, R11, R12, R10 ;  /* 0x0000000c0b0a7223 */ /* 0x000fe2000000000a */
[----:B------:R-:W-:Y:S01]  /*1500*/  @P1 FMUL R7, R7, 0.25 ;  /* 0x3e80000007071820 */ /* 0x000fe20000400000 */
[----:B------:R-:W2:Y:S01]  /*1510*/  MUFU.RCP R12, R13 ;  /* 0x0000000d000c7308 */ /* 0x000ea20000001000 */
[----:B------:R-:W-:Y:S02]  /*1520*/  FSETP.NEU.AND P1, PT, R5, RZ, PT ;  /* 0x000000ff0500720b */ /* 0x000fe40003f2d000 */
[----:B------:R-:W3:Y:S01]  /*1530*/  SHFL.BFLY PT, R11, R10, 0x4, 0x1f ;  /* 0x0c801f000a0b7f89 */ /* 0x000ee200000e0000 */
[----:B------:R-:W-:Y:S01]  /*1540*/  @!P3 FMUL R7, R7, 16777216 ;  /* 0x4b8000000707b820 */ /* 0x000fe20000400000 */
[----:B0-----:R-:W-:-:S04]  /*1550*/  FADD R3, R5, R8 ;  /* 0x0000000805037221 */ /* 0x001fc80000000000 */
[C---:B------:R-:W-:Y:S01]  /*1560*/  FMUL R16, R3.reuse, 0.25 ;  /* 0x3e80000003107820 */ /* 0x040fe20000400000 */
[----:B------:R-:W-:Y:S01]  /*1570*/  FSETP.GEU.AND P2, PT, |R3|, 1.175494350822287508e-38, PT ;  /* 0x008000000300780b */ /* 0x000fe20003f4e200 */
[----:B--2---:R-:W-:-:S05]  /*1580*/  FMUL R12, R12, R7 ;  /* 0x000000070c0c7220 */ /* 0x004fca0000400000 */
[----:B------:R-:W-:Y:S01]  /*1590*/  FSEL R12, R12, RZ, P1 ;  /* 0x000000ff0c0c7208 */ /* 0x000fe20000800000 */
[----:B-1----:R-:W-:Y:S01]  /*15a0*/  FADD R14, -R9, R14 ;  /* 0x0000000e090e7221 */ /* 0x002fe20000000100 */
[----:B------:R-:W-:-:S03]  /*15b0*/  FSETP.GT.AND P1, PT, |R3|, 8.50705917302346158658e+37, PT ;  /* 0x7e8000000300780b */ /* 0x000fc60003f24200 */
[----:B------:R-:W-:Y:S01]  /*15c0*/  FMUL R7, R14, R14 ;  /* 0x0000000e0e077220 */ /* 0x000fe20000400000 */
[----:B------:R-:W-:Y:S01]  /*15d0*/  FSEL R16, R16, R3, P1 ;  /* 0x0000000310107208 */ /* 0x000fe20000800000 */
[----:B------:R-:W-:Y:S01]  /*15e0*/  FFMA R9, R14, R12, R9 ;  /* 0x0000000c0e097223 */ /* 0x000fe20000000009 */
[----:B---3--:R-:W-:Y:S01]  /*15f0*/  FADD R11, R10, R11 ;  /* 0x0000000b0a0b7221 */ /* 0x008fe20000000000 */
[----:B------:R-:W-:Y:S02]  /*1600*/  FMUL R7, R6, R7 ;  /* 0x0000000706077220 */ /* 0x000fe40000400000 */
[----:B------:R-:W0:Y:S01]  /*1610*/  SHFL.BFLY PT, R6, R3, 0x1, 0x1f ;  /* 0x0c201f0003067f89 */ /* 0x000e2200000e0000 */
[----:B------:R-:W-:Y:S01]  /*1620*/  @!P2 FMUL R16, R16, 16777216 ;  /* 0x4b8000001010a820 */ /* 0x000fe20000400000 */
[----:B------:R-:W-:Y:S02]  /*1630*/  FFMA R11, R12, R7, R11 ;  /* 0x000000070c0b7223 */ /* 0x000fe4000000000b */
[----:B------:R-:W1:Y:S01]  /*1640*/  SHFL.BFLY PT, R10, R9, 0x2, 0x1f ;  /* 0x0c401f00090a7f89 */ /* 0x000e6200000e0000 */
[----:B------:R-:W2:Y:S01]  /*1650*/  MUFU.RCP R7, R16 ;  /* 0x0000001000077308 */ /* 0x000ea20000001000 */
[----:B------:R-:W-:Y:S01]  /*1660*/  @P1 FMUL R8, R8, 0.25 ;  /* 0x3e80000008081820 */ /* 0x000fe20000400000 */
[----:B------:R-:W-:Y:S01]  /*1670*/  FSETP.NEU.AND P1, PT, R3, RZ, PT ;  /* 0x000000ff0300720b */ /* 0x000fe20003f2d000 */
[----:B------:R-:W3:Y:S02]  /*1680*/  SHFL.BFLY PT, R12, R11, 0x2, 0x1f ;  /* 0x0c401f000b0c7f89 */ /* 0x000ee400000e0000 */
[----:B------:R-:W-:-:S04]  /*1690*/  @!P2 FMUL R8, R8, 16777216 ;  /* 0x4b8000000808a820 */ /* 0x000fc80000400000 */
[----:B--2---:R-:W-:Y:S01]  /*16a0*/  FMUL R8, R7, R8 ;  /* 0x0000000807087220 */ /* 0x004fe20000400000 */
[----:B0-----:R-:W-:-:S04]  /*16b0*/  FADD R7, R3, R6 ;  /* 0x0000000603077221 */ /* 0x001fc80000000000 */
[----:B------:R-:W-:Y:S01]  /*16c0*/  FSEL R8, R8, RZ, P1 ;  /* 0x000000ff08087208 */ /* 0x000fe20000800000 */
[----:B-1----:R-:W-:Y:S01]  /*16d0*/  FADD R10, -R9, R10 ;  /* 0x0000000a090a7221 */ /* 0x002fe20000000100 */
[C---:B------:R-:W-:Y:S01]  /*16e0*/  FSETP.GEU.AND P2, PT, |R7|.reuse, 1.175494350822287508e-38, PT ;  /* 0x008000000700780b */ /* 0x040fe20003f4e200 */
[C---:B------:R-:W-:Y:S01]  /*16f0*/  FMUL R16, R7.reuse, 0.25 ;  /* 0x3e80000007107820 */ /* 0x040fe20000400000 */
[----:B------:R-:W-:Y:S01]  /*1700*/  FSETP.GT.AND P1, PT, |R7|, 8.50705917302346158658e+37, PT ;  /* 0x7e8000000700780b */ /* 0x000fe20003f24200 */
[C---:B------:R-:W-:Y:S01]  /*1710*/  FMUL R14, R10.reuse, R10 ;  /* 0x0000000a0a0e7220 */ /* 0x040fe20000400000 */
[----:B------:R-:W-:Y:S01]  /*1720*/  FFMA R9, R10, R8, R9 ;  /* 0x000000080a097223 */ /* 0x000fe20000000009 */
[----:B---3--:R-:W-:Y:S01]  /*1730*/  FADD R11, R11, R12 ;  /* 0x0000000c0b0b7221 */ /* 0x008fe20000000000 */
[----:B------:R-:W-:Y:S01]  /*1740*/  FSEL R16, R16, R7, P1 ;  /* 0x0000000710107208 */ /* 0x000fe20000800000 */
[----:B------:R-:W-:Y:S01]  /*1750*/  FMUL R14, R5, R14 ;  /* 0x0000000e050e7220 */ /* 0x000fe20000400000 */
[----:B------:R-:W-:Y:S01]  /*1760*/  @P0 STS [R0+UR4+0x80], R7 ;  /* 0x0000800700000988 */ /* 0x000fe20008000804 */
[----:B------:R-:W0:Y:S02]  /*1770*/  LDC.64 R12, c[0x0][0x228] ;  /* 0x00008a00ff0c7b82 */ /* 0x000e240000000a00 */
[----:B------:R-:W-:Y:S01]  /*1780*/  FFMA R11, R8, R14, R11 ;  /* 0x0000000e080b7223 */ /* 0x000fe2000000000b */
[----:B------:R-:W1:Y:S01]  /*1790*/  SHFL.BFLY PT, R10, R9, 0x1, 0x1f ;  /* 0x0c201f00090a7f89 */ /* 0x000e6200000e0000 */
[----:B------:R-:W-:-:S02]  /*17a0*/  @!P2 FMUL R16, R16, 16777216 ;  /* 0x4b8000001010a820 */ /* 0x000fc40000400000 */
[----:B------:R-:W-:Y:S01]  /*17b0*/  @P1 FMUL R6, R6, 0.25 ;  /* 0x3e80000006061820 */ /* 0x000fe20000400000 */
[----:B------:R-:W2:Y:S01]  /*17c0*/  SHFL.BFLY PT, R8, R11, 0x1, 0x1f ;  /* 0x0c201f000b087f89 */ /* 0x000ea200000e0000 */
[----:B------:R-:W3:Y:S01]  /*17d0*/  MUFU.RCP R5, R16 ;  /* 0x0000001000057308 */ /* 0x000ee20000001000 */
[----:B------:R-:W-:Y:S01]  /*17e0*/  FSETP.NEU.AND P1, PT, R7, RZ, PT ;  /* 0x000000ff0700720b */ /* 0x000fe20003f2d000 */
[----:B------:R-:W-:-:S04]  /*17f0*/  @!P2 FMUL R6, R6, 16777216 ;  /* 0x4b8000000606a820 */ /* 0x000fc80000400000 */
[----:B---3--:R-:W-:Y:S01]  /*1800*/  FMUL R5, R5, R6 ;  /* 0x0000000605057220 */ /* 0x008fe20000400000 */
[----:B-1----:R-:W-:-:S04]  /*1810*/  FADD R10, -R9, R10 ;  /* 0x0000000a090a7221 */ /* 0x002fc80000000100 */
[----:B------:R-:W-:Y:S01]  /*1820*/  FSEL R5, R5, RZ, P1 ;  /* 0x000000ff05057208 */ /* 0x000fe20000800000 */
[----:B------:R-:W-:Y:S01]  /*1830*/  FMUL R6, R10, R10 ;  /* 0x0000000a0a067220 */ /* 0x000fe20000400000 */
[----:B--2---:R-:W-:-:S03]  /*1840*/  FADD R8, R11, R8 ;  /* 0x000000080b087221 */ /* 0x004fc60000000000 */
[----:B------:R-:W-:Y:S01]  /*1850*/  FMUL R6, R3, R6 ;  /* 0x0000000603067220 */ /* 0x000fe20000400000 */
[----:B------:R-:W-:Y:S02]  /*1860*/  FFMA R3, R10, R5, R9 ;  /* 0x000000050a037223 */ /* 0x000fe40000000009 */
[----:B------:R-:W1:Y:S01]  /*1870*/  LDC.64 R10, c[0x0][0x220] ;  /* 0x00008800ff0a7b82 */ /* 0x000e620000000a00 */
[----:B------:R-:W-:Y:S02]  /*1880*/  FFMA R5, R5, R6, R8 ;  /* 0x0000000605057223 */ /* 0x000fe40000000008 */
[----:B------:R-:W-:Y:S04]  /*1890*/  @P0 STS [R0+UR4], R3 ;  /* 0x0000000300000988 */ /* 0x000fe80008000804 */
[----:B------:R-:W-:Y:S01]  /*18a0*/  @P0 STS [R0+UR4+0x40], R5 ;  /* 0x0000400500000988 */ /* 0x000fe20008000804 */
[----:B------:R-:W2:Y:S08]  /*18b0*/  LDC.64 R8, c[0x0][0x218] ;  /* 0x00008600ff087b82 */ /* 0x000eb00000000a00 */
[----:B------:R-:W-:Y:S01]  /*18c0*/  BAR.SYNC.DEFER_BLOCKING 0x0 ;  /* 0x0000000000007b1d */ /* 0x000fe20000010000 */
[----:B------:R-:W-:-:S04]  /*18d0*/  LOP3.LUT P0, RZ, R22, 0x1ff, RZ, 0xc0, !PT ;  /* 0x000001ff16ff7812 */ /* 0x000fc8000780c0ff */
[C---:B------:R-:W-:Y:S01]  /*18e0*/  ISETP.LT.AND P0, PT, R2.reuse, 0x8, !P0 ;  /* 0x000000080200780c */ /* 0x040fe20004701270 */
[C---:B--2---:R-:W-:Y:S01]  /*18f0*/  IMAD.WIDE R6, R2.reuse, 0x4, R8 ;  /* 0x0000000402067825 */ /* 0x044fe200078e0208 */
[----:B------:R-:W2:Y:S03]  /*1900*/  LDS R15, [UR4] ;  /* 0x00000004ff0f7984 */ /* 0x000ea60008000800 */
[C---:B-1----:R-:W-:Y:S01]  /*1910*/  IMAD.WIDE R8, R2.reuse, 0x4, R10 ;  /* 0x0000000402087825 */ /* 0x042fe200078e020a */
[----:B------:R-:W1:Y:S03]  /*1920*/  LDS R17, [UR4+0x40] ;  /* 0x00004004ff117984 */ /* 0x000e660008000800 */
[----:B0-----:R-:W-:-:S04]  /*1930*/  IMAD.WIDE R10, R2, 0x4, R12 ;  /* 0x00000004020a7825 */ /* 0x001fc800078e020c */
[----:B------:R0:W-:Y:S04]  /*1940*/  @P0 STG.E desc[UR6][R6.64], R4 ;  /* 0x0000000406000986 */ /* 0x0001e8000c101906 */
[----:B--2---:R0:W-:Y:S04]  /*1950*/  @P0 STG.E desc[UR6][R8.64], R15 ;  /* 0x0000000f08000986 */ /* 0x0041e8000c101906 */
[----:B-1----:R0:W-:Y:S02]  /*1960*/  @P0 STG.E desc[UR6][R10.64], R17 ;  /* 0x000000110a000986 */ /* 0x0021e4000c101906 */
[----:B0-----:R-:W-:Y:S05]  /*1970*/  @!P0 EXIT ;  /* 0x000000000000894d */ /* 0x001fea0003800000 */
[----:B0-----:R-:W0:Y:S01]  /*1980*/  LDS R7, [UR4+0x80] ;  /* 0x00008004ff077984 */ /* 0x001e220008000800 */
[----:B------:R-:W1:Y:S02]  /*1990*/  LDC.64 R4, c[0x0][0x230] ;  /* 0x00008c00ff047b82 */ /* 0x000e640000000a00 */
[----:B-1----:R-:W-:-:S05]  /*19a0*/  IMAD.WIDE R2, R2, 0x4, R4 ;  /* 0x0000000402027825 */ /* 0x002fca00078e0204 */
[----:B0-----:R-:W-:Y:S01]  /*19b0*/  STG.E desc[UR6][R2.64], R7 ;  /* 0x0000000702007986 */ /* 0x001fe2000c101906 */
[----:B------:R-:W-:Y:S05]  /*19c0*/  EXIT ;  /* 0x000000000000794d */ /* 0x000fea0003800000 */
.L_x_0:
[----:B------:R-:W-:-:S00]  /*19d0*/  BRA `(.L_x_0) ;  /* 0xfffffffc00fc7947 */ /* 0x000fc0000383ffff */
[----:B------:R-:W-:-:S00]  /*19e0*/  NOP ;  /* 0x0000000000007918 */ /* 0x000fc00000000000 */
        /* <DEDUP_REMOVED lines=9> */
.L_x_1:


//--------------------- .nv.shared.triton_red_fused_mean_std_7 --------------------------
	.section	.nv.shared.triton_red_fused_mean_std_7,"aw",@nobits
	.sectionflags	@""
	.align	16
	.zero		1024


//--------------------- .nv.constant0.triton_red_fused_mean_std_7 --------------------------
	.section	.nv.constant0.triton_red_fused_mean_std_7,"a",@progbits
	.sectionflags	@""
	.align	4
.nv.constant0.triton_red_fused_mean_std_7:
	.zero		576
